//
// Generated by NVIDIA NVVM Compiler
//
// Compiler Build ID: CL-36424714
// Cuda compilation tools, release 13.0, V13.0.88
// Based on NVVM 20.0.0
//

.version 9.0
.target sm_100
.address_size 64

	// .globl	_Z5avg_4PiS_

.visible .entry _Z5avg_4PiS_(
	.param .u64 .ptr .align 1 _Z5avg_4PiS__param_0,
	.param .u64 .ptr .align 1 _Z5avg_4PiS__param_1
)
{
	.reg .pred 	%p<12>;
	.reg .b32 	%r<45>;
	.reg .b64 	%rd<19>;

	ld.param.u64 	%rd3, [_Z5avg_4PiS__param_0];
	ld.param.u64 	%rd4, [_Z5avg_4PiS__param_1];
	cvta.to.global.u64 	%rd1, %rd4;
	cvta.to.global.u64 	%rd2, %rd3;
	mov.u32 	%r1, %ctaid.x;
	mov.b32 	%r44, 0;
	mov.u32 	%r2, %tid.x;
$L__BB0_1:
	mad.lo.s32 	%r10, %r44, 9, %r1;
	mad.lo.s32 	%r4, %r10, 48, %r2;
	mul.hi.u32 	%r11, %r4, -16711935;
	shr.u32 	%r12, %r11, 9;
	mul.lo.s32 	%r13, %r12, 514;
	sub.s32 	%r14, %r4, %r13;
	add.s32 	%r5, %r4, -514;
	setp.gt.u32 	%p1, %r5, 263167;
	setp.eq.s32 	%p2, %r14, 0;
	setp.gt.u32 	%p3, %r14, 512;
	or.pred  	%p4, %p1, %p3;
	or.pred  	%p5, %p4, %p2;
	@%p5 bra 	$L__BB0_3;
	add.s32 	%r16, %r4, -1;
	mul.wide.u32 	%rd5, %r4, 4;
	add.s64 	%rd6, %rd2, %rd5;
	ld.global.u32 	%r17, [%rd6+2056];
	mul.wide.u32 	%rd7, %r5, 4;
	add.s64 	%rd8, %rd2, %rd7;
	ld.global.u32 	%r18, [%rd8];
	add.s32 	%r19, %r18, %r17;
	ld.global.u32 	%r20, [%rd6+4];
	add.s32 	%r21, %r19, %r20;
	mul.wide.u32 	%rd9, %r16, 4;
	add.s64 	%rd10, %rd2, %rd9;
	ld.global.u32 	%r22, [%rd10];
	add.s32 	%r23, %r21, %r22;
	shr.s32 	%r24, %r23, 31;
	shr.u32 	%r25, %r24, 30;
	add.s32 	%r26, %r23, %r25;
	shr.s32 	%r27, %r26, 2;
	add.s64 	%rd11, %rd1, %rd5;
	st.global.u32 	[%rd11], %r27;
$L__BB0_3:
	add.s32 	%r6, %r4, 432;
	mul.hi.u32 	%r28, %r6, -16711935;
	shr.u32 	%r29, %r28, 9;
	mul.lo.s32 	%r30, %r29, 514;
	sub.s32 	%r31, %r6, %r30;
	add.s32 	%r7, %r4, -82;
	setp.gt.u32 	%p6, %r7, 263167;
	setp.eq.s32 	%p7, %r31, 0;
	setp.gt.u32 	%p8, %r31, 512;
	or.pred  	%p9, %p6, %p8;
	or.pred  	%p10, %p9, %p7;
	@%p10 bra 	$L__BB0_5;
	add.s32 	%r32, %r4, 431;
	mul.wide.u32 	%rd12, %r6, 4;
	add.s64 	%rd13, %rd2, %rd12;
	ld.global.u32 	%r33, [%rd13+2056];
	mul.wide.u32 	%rd14, %r7, 4;
	add.s64 	%rd15, %rd2, %rd14;
	ld.global.u32 	%r34, [%rd15];
	add.s32 	%r35, %r34, %r33;
	ld.global.u32 	%r36, [%rd13+4];
	add.s32 	%r37, %r35, %r36;
	mul.wide.u32 	%rd16, %r32, 4;
	add.s64 	%rd17, %rd2, %rd16;
	ld.global.u32 	%r38, [%rd17];
	add.s32 	%r39, %r37, %r38;
	shr.s32 	%r40, %r39, 31;
	shr.u32 	%r41, %r40, 30;
	add.s32 	%r42, %r39, %r41;
	shr.s32 	%r43, %r42, 2;
	add.s64 	%rd18, %rd1, %rd12;
	st.global.u32 	[%rd18], %r43;
$L__BB0_5:
	add.s32 	%r44, %r44, 2;
	setp.ne.s32 	%p11, %r44, 612;
	@%p11 bra 	$L__BB0_1;
	ret;

}


// ===== COMPILED SASS (sm_100) =====

	.target	sm_100

	.elftype	@"ET_EXEC"


//--------------------- .note.nv.tkinfo           --------------------------
	.section	.note.nv.tkinfo,"",@"SHT_NOTE"
	.sectionflags	@"SHF_NOTE_NV_TKINFO"
	.tkinfo
        /*0018*/ 	.word	0x00000002
        /*0030*/ 	.string	""
        /*0030*/ 	.string	"ptxas"
        /*0030*/ 	.string	"Cuda compilation tools, release 13.0, V13.0.88"
        /*0030*/ 	.string	"Build cuda_13.0.r13.0/compiler.36424714_0"
        /*0030*/ 	.string	"-arch sm_100 -m 64 "



//--------------------- .note.nv.cuinfo           --------------------------
	.section	.note.nv.cuinfo,"",@"SHT_NOTE"
	.sectionflags	@"SHF_NOTE_NV_CUINFO"
        /*0018*/ 	.short	0x0002
        /*001a*/ 	.short	0x0064
        /*001c*/ 	.short	0x0082
	.zero		2


//--------------------- .nv.info                  --------------------------
	.section	.nv.info,"",@"SHT_CUDA_INFO"
	.align	4


	//----- nvinfo : EIATTR_REGCOUNT
	.align		4
        /*0000*/ 	.byte	0x04, 0x2f
        /*0002*/ 	.short	(.L_1 - .L_0)
	.align		4
.L_0:
        /*0004*/ 	.word	index@(_Z5avg_4PiS_)
        /*0008*/ 	.word	0x00000017


	//----- nvinfo : EIATTR_FRAME_SIZE
	.align		4
.L_1:
        /*000c*/ 	.byte	0x04, 0x11
        /*000e*/ 	.short	(.L_3 - .L_2)
	.align		4
.L_2:
        /*0010*/ 	.word	index@(_Z5avg_4PiS_)
        /*0014*/ 	.word	0x00000000


	//----- nvinfo : EIATTR_MIN_STACK_SIZE
	.align		4
.L_3:
        /*0018*/ 	.byte	0x04, 0x12
        /*001a*/ 	.short	(.L_5 - .L_4)
	.align		4
.L_4:
        /*001c*/ 	.word	index@(_Z5avg_4PiS_)
        /*0020*/ 	.word	0x00000000
.L_5:


//--------------------- .nv.compat                --------------------------
	.section	.nv.compat,"",@"SHT_CUDA_COMPAT_INFO"
	.align	4
        /*0000*/ 	.byte	0x02, 0x09, 0x00, 0x00, 0x02, 0x02, 0x01, 0x00, 0x02, 0x05, 0x05, 0x00, 0x03, 0x07, 0x01, 0x01
        /*0010*/ 	.byte	0x02, 0x03, 0x00, 0x00, 0x02, 0x06, 0x01, 0x00, 0x04, 0x0b, 0x08, 0x00, 0x09, 0x00, 0x00, 0x00
        /*0020*/ 	.byte	0x00, 0x00, 0x00, 0x00


//--------------------- .nv.info._Z5avg_4PiS_     --------------------------
	.section	.nv.info._Z5avg_4PiS_,"",@"SHT_CUDA_INFO"
	.sectionflags	@""
	.align	4


	//----- nvinfo : EIATTR_CUDA_API_VERSION
	.align		4
        /*0000*/ 	.byte	0x04, 0x37
        /*0002*/ 	.short	(.L_7 - .L_6)
.L_6:
        /*0004*/ 	.word	0x00000082


	//----- nvinfo : EIATTR_KPARAM_INFO
	.align		4
.L_7:
        /*0008*/ 	.byte	0x04, 0x17
        /*000a*/ 	.short	(.L_9 - .L_8)
.L_8:
        /*000c*/ 	.word	0x00000000
        /*0010*/ 	.short	0x0001
        /*0012*/ 	.short	0x0008
        /*0014*/ 	.byte	0x00, 0xf5, 0x21, 0x00


	//----- nvinfo : EIATTR_KPARAM_INFO
	.align		4
.L_9:
        /*0018*/ 	.byte	0x04, 0x17
        /*001a*/ 	.short	(.L_11 - .L_10)
.L_10:
        /*001c*/ 	.word	0x00000000
        /*0020*/ 	.short	0x0000
        /*0022*/ 	.short	0x0000
        /*0024*/ 	.byte	0x00, 0xf5, 0x21, 0x00


	//----- nvinfo : EIATTR_SPARSE_MMA_MASK
	.align		4
.L_11:
        /*0028*/ 	.byte	0x03, 0x50
        /*002a*/ 	.short	0x0000


	//----- nvinfo : EIATTR_MAXREG_COUNT
	.align		4
        /*002c*/ 	.byte	0x03, 0x1b
        /*002e*/ 	.short	0x00ff


	//----- nvinfo : EIATTR_MERCURY_ISA_VERSION
	.align		4
        /*0030*/ 	.byte	0x03, 0x5f
        /*0032*/ 	.short	0x0101


	//----- nvinfo : EIATTR_VRC_CTA_INIT_COUNT
	.align		4
        /*0034*/ 	.byte	0x02, 0x4a
	.zero		1
	.zero		1


	//----- nvinfo : EIATTR_EXIT_INSTR_OFFSETS
	.align		4
        /*0038*/ 	.byte	0x04, 0x1c
        /*003a*/ 	.short	(.L_13 - .L_12)


	//   ....[0]....
.L_12:
        /*003c*/ 	.word	0x000003e0


	//----- nvinfo : EIATTR_CRS_STACK_SIZE
	.align		4
.L_13:
        /*0040*/ 	.byte	0x04, 0x1e
        /*0042*/ 	.short	(.L_15 - .L_14)
.L_14:
        /*0044*/ 	.word	0x00000000


	//----- nvinfo : EIATTR_CBANK_PARAM_SIZE
	.align		4
.L_15:
        /*0048*/ 	.byte	0x03, 0x19
        /*004a*/ 	.short	0x0010


	//----- nvinfo : EIATTR_PARAM_CBANK
	.align		4
        /*004c*/ 	.byte	0x04, 0x0a
        /*004e*/ 	.short	(.L_17 - .L_16)
	.align		4
.L_16:
        /*0050*/ 	.word	index@(.nv.constant0._Z5avg_4PiS_)
        /*0054*/ 	.short	0x0380
        /*0056*/ 	.short	0x0010


	//----- nvinfo : EIATTR_SW_WAR
	.align		4
.L_17:
        /*0058*/ 	.byte	0x04, 0x36
        /*005a*/ 	.short	(.L_19 - .L_18)
.L_18:
        /*005c*/ 	.word	0x00000008
.L_19:


//--------------------- .nv.callgraph             --------------------------
	.section	.nv.callgraph,"",@"SHT_CUDA_CALLGRAPH"
	.align	4
	.sectionentsize	8
	.align		4
        /*0000*/ 	.word	0x00000000
	.align		4
        /*0004*/ 	.word	0xffffffff
	.align		4
        /*0008*/ 	.word	0x00000000
	.align		4
        /*000c*/ 	.word	0xfffffffe
	.align		4
        /*0010*/ 	.word	0x00000000
	.align		4
        /*0014*/ 	.word	0xfffffffd
	.align		4
        /*0018*/ 	.word	0x00000000
	.align		4
        /*001c*/ 	.word	0xfffffffc


//--------------------- .text._Z5avg_4PiS_        --------------------------
	.section	.text._Z5avg_4PiS_,"ax",@progbits
	.align	128
        .global         _Z5avg_4PiS_
        .type           _Z5avg_4PiS_,@function
        .size           _Z5avg_4PiS_,(.L_x_4 - _Z5avg_4PiS_)
        .other          _Z5avg_4PiS_,@"STO_CUDA_ENTRY STV_DEFAULT"
_Z5avg_4PiS_:
.text._Z5avg_4PiS_:
[----:B------:R-:W-:Y:S01]  /*0000*/  LDC R1, c[0x0][0x37c] ;  /* 0x0000df00ff017b82 */ /* 0x000fe20000000800 */
[----:B------:R-:W0:Y:S07]  /*0010*/  S2R R0, SR_CTAID.X ;  /* 0x0000000000007919 */ /* 0x000e2e0000002500 */
[----:B------:R-:W1:Y:S01]  /*0020*/  LDC.64 R2, c[0x0][0x380] ;  /* 0x0000e000ff027b82 */ /* 0x000e620000000a00 */
[----:B------:R-:W-:Y:S01]  /*0030*/  IMAD.MOV.U32 R7, RZ, RZ, RZ ;  /* 0x000000ffff077224 */ /* 0x000fe200078e00ff */
[----:B------:R-:W2:Y:S01]  /*0040*/  LDCU.64 UR4, c[0x0][0x358] ;  /* 0x00006b00ff0477ac */ /* 0x000ea20008000a00 */
[----:B------:R-:W3:Y:S05]  /*0050*/  S2R R6, SR_TID.X ;  /* 0x0000000000067919 */ /* 0x000eea0000002100 */
[----:B------:R-:W4:Y:S02]  /*0060*/  LDC.64 R4, c[0x0][0x388] ;  /* 0x0000e200ff047b82 */ /* 0x000f240000000a00 */
.L_x_2:
[----:B0-2---:R-:W-:Y:S01]  /*0070*/  IMAD R9, R7, 0x9, R0 ;  /* 0x0000000907097824 */ /* 0x005fe200078e0200 */
[----:B------:R-:W0:Y:S03]  /*0080*/  LDC.64 R16, c[0x0][0x380] ;  /* 0x0000e000ff107b82 */ /* 0x000e260000000a00 */
[----:B---3--:R-:W-:-:S04]  /*0090*/  IMAD R8, R9, 0x30, R6 ;  /* 0x0000003009087824 */ /* 0x008fc800078e0206 */
[C---:B------:R-:W-:Y:S01]  /*00a0*/  IMAD.HI.U32 R9, R8.reuse, -0xff00ff, RZ ;  /* 0xff00ff0108097827 */ /* 0x040fe200078e00ff */
[----:B------:R-:W3:Y:S03]  /*00b0*/  LDC.64 R10, c[0x0][0x388] ;  /* 0x0000e200ff0a7b82 */ /* 0x000ee60000000a00 */
[----:B------:R-:W-:Y:S01]  /*00c0*/  VIADD R15, R8, 0xfffffdfe ;  /* 0xfffffdfe080f7836 */ /* 0x000fe20000000000 */
[----:B------:R-:W-:-:S05]  /*00d0*/  SHF.R.U32.HI R9, RZ, 0x9, R9 ;  /* 0x00000009ff097819 */ /* 0x000fca0000011609 */
[----:B------:R-:W-:-:S05]  /*00e0*/  IMAD R9, R9, -0x202, R8 ;  /* 0xfffffdfe09097824 */ /* 0x000fca00078e0208 */
[----:B------:R-:W-:-:S04]  /*00f0*/  ISETP.GT.U32.AND P0, PT, R9, 0x200, PT ;  /* 0x000002000900780c */ /* 0x000fc80003f04070 */
[----:B------:R-:W-:-:S04]  /*0100*/  ISETP.GT.U32.OR P0, PT, R15, 0x403ff, P0 ;  /* 0x000403ff0f00780c */ /* 0x000fc80000704470 */
[----:B------:R-:W-:-:S13]  /*0110*/  ISETP.EQ.OR P0, PT, R9, RZ, P0 ;  /* 0x000000ff0900720c */ /* 0x000fda0000702670 */
[----:B------:R-:W-:Y:S01]  /*0120*/  @!P0 IADD3 R9, PT, PT, R8, -0x1, RZ ;  /* 0xffffffff08098810 */ /* 0x000fe20007ffe0ff */
[----:B0-----:R-:W-:-:S04]  /*0130*/  @!P0 IMAD.WIDE.U32 R14, R15, 0x4, R16 ;  /* 0x000000040f0e8825 */ /* 0x001fc800078e0010 */
[C-C-:B------:R-:W-:Y:S02]  /*0140*/  @!P0 IMAD.WIDE.U32 R12, R8.reuse, 0x4, R16.reuse ;  /* 0x00000004080c8825 */ /* 0x140fe400078e0010 */
[----:B--2---:R-:W2:Y:S02]  /*0150*/  @!P0 LDG.E R15, desc[UR4][R14.64] ;  /* 0x000000040e0f8981 */ /* 0x004ea4000c1e1900 */
[----:B------:R-:W-:Y:S02]  /*0160*/  @!P0 IMAD.WIDE.U32 R16, R9, 0x4, R16 ;  /* 0x0000000409108825 */ /* 0x000fe400078e0010 */
[----:B------:R-:W2:Y:S04]  /*0170*/  @!P0 LDG.E R18, desc[UR4][R12.64+0x808] ;  /* 0x000808040c128981 */ /* 0x000ea8000c1e1900 */
[----:B------:R0:W2:Y:S04]  /*0180*/  @!P0 LDG.E R19, desc[UR4][R12.64+0x4] ;  /* 0x000004040c138981 */ /* 0x0000a8000c1e1900 */
[----:B------:R-:W5:Y:S01]  /*0190*/  @!P0 LDG.E R17, desc[UR4][R16.64] ;  /* 0x0000000410118981 */ /* 0x000f62000c1e1900 */
[C---:B------:R-:W-:Y:S01]  /*01a0*/  VIADD R9, R8.reuse, 0x1b0 ;  /* 0x000001b008097836 */ /* 0x040fe20000000000 */
[----:B------:R-:W-:Y:S01]  /*01b0*/  IADD3 R7, PT, PT, R7, 0x2, RZ ;  /* 0x0000000207077810 */ /* 0x000fe20007ffe0ff */
[----:B---3--:R-:W-:Y:S01]  /*01c0*/  @!P0 IMAD.WIDE.U32 R10, R8, 0x4, R10 ;  /* 0x00000004080a8825 */ /* 0x008fe200078e000a */
[----:B------:R-:W-:Y:S03]  /*01d0*/  BSSY.RECONVERGENT B0, `(.L_x_0) ;  /* 0x000001f000007945 */ /* 0x000fe60003800200 */
[----:B------:R-:W-:-:S04]  /*01e0*/  IMAD.HI.U32 R20, R9, -0xff00ff, RZ ;  /* 0xff00ff0109147827 */ /* 0x000fc800078e00ff */
[----:B0-----:R-:W-:Y:S01]  /*01f0*/  VIADD R13, R8, 0xffffffae ;  /* 0xffffffae080d7836 */ /* 0x001fe20000000000 */
[----:B------:R-:W-:-:S05]  /*0200*/  SHF.R.U32.HI R20, RZ, 0x9, R20 ;  /* 0x00000009ff147819 */ /* 0x000fca0000011614 */
[----:B------:R-:W-:-:S05]  /*0210*/  IMAD R20, R20, -0x202, R9 ;  /* 0xfffffdfe14147824 */ /* 0x000fca00078e0209 */
[----:B------:R-:W-:-:S04]  /*0220*/  ISETP.GT.U32.AND P1, PT, R20, 0x200, PT ;  /* 0x000002001400780c */ /* 0x000fc80003f24070 */
[----:B------:R-:W-:-:S04]  /*0230*/  ISETP.GT.U32.OR P1, PT, R13, 0x403ff, P1 ;  /* 0x000403ff0d00780c */ /* 0x000fc80000f24470 */
[----:B------:R-:W-:Y:S02]  /*0240*/  ISETP.EQ.OR P1, PT, R20, RZ, P1 ;  /* 0x000000ff1400720c */ /* 0x000fe40000f22670 */
[----:B--2---:R-:W-:-:S04]  /*0250*/  @!P0 IADD3 R18, PT, PT, R19, R15, R18 ;  /* 0x0000000f13128210 */ /* 0x004fc80007ffe012 */
[----:B-----5:R-:W-:-:S04]  /*0260*/  @!P0 IADD3 R18, PT, PT, R18, R17, RZ ;  /* 0x0000001112128210 */ /* 0x020fc80007ffe0ff */
[----:B------:R-:W-:-:S04]  /*0270*/  @!P0 SHF.R.S32.HI R15, RZ, 0x1f, R18 ;  /* 0x0000001fff0f8819 */ /* 0x000fc80000011412 */
[----:B------:R-:W-:-:S04]  /*0280*/  @!P0 LEA.HI R15, R15, R18, RZ, 0x2 ;  /* 0x000000120f0f8211 */ /* 0x000fc800078f10ff */
[----:B------:R-:W-:-:S05]  /*0290*/  @!P0 SHF.R.S32.HI R15, RZ, 0x2, R15 ;  /* 0x00000002ff0f8819 */ /* 0x000fca000001140f */
[----:B------:R0:W-:Y:S01]  /*02a0*/  @!P0 STG.E desc[UR4][R10.64], R15 ;  /* 0x0000000f0a008986 */ /* 0x0001e2000c101904 */
[----:B------:R-:W-:Y:S01]  /*02b0*/  ISETP.NE.AND P0, PT, R7, 0x264, PT ;  /* 0x000002640700780c */ /* 0x000fe20003f05270 */
[----:B------:R-:W-:-:S12]  /*02c0*/  @P1 BRA `(.L_x_1) ;  /* 0x00000000003c1947 */ /* 0x000fd80003800000 */
[----:B-1----:R-:W-:-:S04]  /*02d0*/  IMAD.WIDE.U32 R12, R13, 0x4, R2 ;  /* 0x000000040d0c7825 */ /* 0x002fc800078e0002 */
[----:B0-----:R-:W-:Y:S02]  /*02e0*/  VIADD R15, R8, 0x1af ;  /* 0x000001af080f7836 */ /* 0x001fe40000000000 */
[--C-:B------:R-:W-:Y:S01]  /*02f0*/  IMAD.WIDE.U32 R10, R9, 0x4, R2.reuse ;  /* 0x00000004090a7825 */ /* 0x100fe200078e0002 */
[----:B------:R-:W2:Y:S03]  /*0300*/  LDG.E R13, desc[UR4][R12.64] ;  /* 0x000000040c0d7981 */ /* 0x000ea6000c1e1900 */
[----:B------:R-:W-:Y:S01]  /*0310*/  IMAD.WIDE.U32 R14, R15, 0x4, R2 ;  /* 0x000000040f0e7825 */ /* 0x000fe200078e0002 */
[----:B------:R-:W2:Y:S04]  /*0320*/  LDG.E R8, desc[UR4][R10.64+0x808] ;  /* 0x000808040a087981 */ /* 0x000ea8000c1e1900 */
[----:B------:R-:W2:Y:S04]  /*0330*/  LDG.E R16, desc[UR4][R10.64+0x4] ;  /* 0x000004040a107981 */ /* 0x000ea8000c1e1900 */
[----:B------:R-:W3:Y:S01]  /*0340*/  LDG.E R15, desc[UR4][R14.64] ;  /* 0x000000040e0f7981 */ /* 0x000ee2000c1e1900 */
[----:B--2---:R-:W-:-:S04]  /*0350*/  IADD3 R8, PT, PT, R16, R13, R8 ;  /* 0x0000000d10087210 */ /* 0x004fc80007ffe008 */
[----:B---3--:R-:W-:-:S04]  /*0360*/  IADD3 R8, PT, PT, R8, R15, RZ ;  /* 0x0000000f08087210 */ /* 0x008fc80007ffe0ff */
[----:B------:R-:W-:-:S04]  /*0370*/  SHF.R.S32.HI R17, RZ, 0x1f, R8 ;  /* 0x0000001fff117819 */ /* 0x000fc80000011408 */
[----:B------:R-:W-:Y:S01]  /*0380*/  LEA.HI R17, R17, R8, RZ, 0x2 ;  /* 0x0000000811117211 */ /* 0x000fe200078f10ff */
[----:B----4-:R-:W-:-:S03]  /*0390*/  IMAD.WIDE.U32 R8, R9, 0x4, R4 ;  /* 0x0000000409087825 */ /* 0x010fc600078e0004 */
[----:B------:R-:W-:-:S05]  /*03a0*/  SHF.R.S32.HI R17, RZ, 0x2, R17 ;  /* 0x00000002ff117819 */ /* 0x000fca0000011411 */
[----:B------:R2:W-:Y:S02]  /*03b0*/  STG.E desc[UR4][R8.64], R17 ;  /* 0x0000001108007986 */ /* 0x0005e4000c101904 */
.L_x_1:
[----:B------:R-:W-:Y:S05]  /*03c0*/  BSYNC.RECONVERGENT B0 ;  /* 0x0000000000007941 */ /* 0x000fea0003800200 */
.L_x_0:
[----:B------:R-:W-:Y:S05]  /*03d0*/  @P0 BRA `(.L_x_2) ;  /* 0xfffffffc00240947 */ /* 0x000fea000383ffff */
[----:B------:R-:W-:Y:S05]  /*03e0*/  EXIT ;  /* 0x000000000000794d */ /* 0x000fea0003800000 */
.L_x_3:
[----:B------:R-:W-:-:S00]  /*03f0*/  BRA `(.L_x_3) ;  /* 0xfffffffc00fc7947 */ /* 0x000fc0000383ffff */
[----:B------:R-:W-:-:S00]  /*0400*/  NOP ;  /* 0x0000000000007918 */ /* 0x000fc00000000000 */
[----:B------:R-:W-:-:S00]  /*0410*/  NOP ;  /* 0x0000000000007918 */ /* 0x000fc00000000000 */
[----:B------:R-:W-:-:S00]  /*0420*/  NOP ;  /* 0x0000000000007918 */ /* 0x000fc00000000000 */
[----:B------:R-:W-:-:S00]  /*0430*/  NOP ;  /* 0x0000000000007918 */ /* 0x000fc00000000000 */
[----:B------:R-:W-:-:S00]  /*0440*/  NOP ;  /* 0x0000000000007918 */ /* 0x000fc00000000000 */
[----:B------:R-:W-:-:S00]  /*0450*/  NOP ;  /* 0x0000000000007918 */ /* 0x000fc00000000000 */
[----:B------:R-:W-:-:S00]  /*0460*/  NOP ;  /* 0x0000000000007918 */ /* 0x000fc00000000000 */
[----:B------:R-:W-:-:S00]  /*0470*/  NOP ;  /* 0x0000000000007918 */ /* 0x000fc00000000000 */
.L_x_4:


//--------------------- .nv.shared.reserved.0     --------------------------
	.section	.nv.shared.reserved.0,"aw",@nobits
	.weak		__nv_reservedSMEM_offset_0_alias
	.size		__nv_reservedSMEM_offset_0_alias, 0, 64
	.other		__nv_reservedSMEM_offset_0_alias,@"STO_CUDA_RESERVED_SHARED STV_DEFAULT"
__nv_reservedSMEM_offset_0_alias:
	.zero		0
	.zero		64


//--------------------- .nv.constant0._Z5avg_4PiS_ --------------------------
	.section	.nv.constant0._Z5avg_4PiS_,"a",@progbits
	.sectionflags	@""
	.align	4
.nv.constant0._Z5avg_4PiS_:
	.zero		912


//--------------------- SYMBOLS --------------------------

	.type		.nv.reservedSmem.offset0,@object
	.size		.nv.reservedSmem.offset0,0x4
